	.headerflags	@"EF_CUDA_TEXMODE_UNIFIED EF_CUDA_64BIT_ADDRESS EF_CUDA_ACCELERATORS EF_CUDA_SM90 EF_CUDA_VIRTUAL_SM(EF_CUDA_SM90)"
	.elftype	@"ET_EXEC"


//--------------------- .nv.info                  --------------------------
	.section	.nv.info,"",@"SHT_CUDA_INFO"
	.align	4


	//----- nvinfo : EIATTR_REGCOUNT
	.align		4
        /*0000*/ 	.byte	0x04, 0x2f
        /*0002*/ 	.short	(.L_1 - .L_0)
	.align		4
.L_0:
        /*0004*/ 	.word	index@(triton_poi_fused_cat_3)
        /*0008*/ 	.word	0x00000018


	//----- nvinfo : EIATTR_MIN_STACK_SIZE
	.align		4
.L_1:
        /*000c*/ 	.byte	0x04, 0x12
        /*000e*/ 	.short	(.L_3 - .L_2)
	.align		4
.L_2:
        /*0010*/ 	.word	index@(triton_poi_fused_cat_3)
        /*0014*/ 	.word	0x00000000


	//----- nvinfo : EIATTR_FRAME_SIZE
	.align		4
.L_3:
        /*0018*/ 	.byte	0x04, 0x11
        /*001a*/ 	.short	(.L_5 - .L_4)
	.align		4
.L_4:
        /*001c*/ 	.word	index@(triton_poi_fused_cat_3)
        /*0020*/ 	.word	0x00000000


	//----- nvinfo : EIATTR_MIN_STACK_SIZE
	.align		4
.L_5:
        /*0024*/ 	.byte	0x04, 0x12
        /*0026*/ 	.short	(.L_7 - .L_6)
	.align		4
.L_6:
        /*0028*/ 	.word	index@(triton_poi_fused_cat_3)
        /*002c*/ 	.word	0x00000000
.L_7:


//--------------------- .nv.info.triton_poi_fused_cat_3 --------------------------
	.section	.nv.info.triton_poi_fused_cat_3,"",@"SHT_CUDA_INFO"
	.sectionflags	@""
	.align	4


	//----- nvinfo : EIATTR_CUDA_API_VERSION
	.align		4
        /*0000*/ 	.byte	0x04, 0x37
        /*0002*/ 	.short	(.L_9 - .L_8)
.L_8:
        /*0004*/ 	.word	0x0000007c


	//----- nvinfo : EIATTR_KPARAM_INFO
	.align		4
.L_9:
        /*0008*/ 	.byte	0x04, 0x17
        /*000a*/ 	.short	(.L_11 - .L_10)
.L_10:
        /*000c*/ 	.word	0x00000000
        /*0010*/ 	.short	0x0006
        /*0012*/ 	.short	0x0030
        /*0014*/ 	.byte	0x00, 0xf0, 0x11, 0x00


	//----- nvinfo : EIATTR_KPARAM_INFO
	.align		4
.L_11:
        /*0018*/ 	.byte	0x04, 0x17
        /*001a*/ 	.short	(.L_13 - .L_12)
.L_12:
        /*001c*/ 	.word	0x00000000
        /*0020*/ 	.short	0x0005
        /*0022*/ 	.short	0x0028
        /*0024*/ 	.byte	0x00, 0xf4, 0x21, 0x00


	//----- nvinfo : EIATTR_KPARAM_INFO
	.align		4
.L_13:
        /*0028*/ 	.byte	0x04, 0x17
        /*002a*/ 	.short	(.L_15 - .L_14)
.L_14:
        /*002c*/ 	.word	0x00000000
        /*0030*/ 	.short	0x0004
        /*0032*/ 	.short	0x0020
        /*0034*/ 	.byte	0x00, 0xf4, 0x21, 0x00


	//----- nvinfo : EIATTR_KPARAM_INFO
	.align		4
.L_15:
        /*0038*/ 	.byte	0x04, 0x17
        /*003a*/ 	.short	(.L_17 - .L_16)
.L_16:
        /*003c*/ 	.word	0x00000000
        /*0040*/ 	.short	0x0003
        /*0042*/ 	.short	0x0018
        /*0044*/ 	.byte	0x00, 0xf4, 0x21, 0x00


	//----- nvinfo : EIATTR_KPARAM_INFO
	.align		4
.L_17:
        /*0048*/ 	.byte	0x04, 0x17
        /*004a*/ 	.short	(.L_19 - .L_18)
.L_18:
        /*004c*/ 	.word	0x00000000
        /*0050*/ 	.short	0x0002
        /*0052*/ 	.short	0x0010
        /*0054*/ 	.byte	0x00, 0xf4, 0x21, 0x00


	//----- nvinfo : EIATTR_KPARAM_INFO
	.align		4
.L_19:
        /*0058*/ 	.byte	0x04, 0x17
        /*005a*/ 	.short	(.L_21 - .L_20)
.L_20:
        /*005c*/ 	.word	0x00000000
        /*0060*/ 	.short	0x0001
        /*0062*/ 	.short	0x0008
        /*0064*/ 	.byte	0x00, 0xf4, 0x21, 0x00


	//----- nvinfo : EIATTR_KPARAM_INFO
	.align		4
.L_21:
        /*0068*/ 	.byte	0x04, 0x17
        /*006a*/ 	.short	(.L_23 - .L_22)
.L_22:
        /*006c*/ 	.word	0x00000000
        /*0070*/ 	.short	0x0000
        /*0072*/ 	.short	0x0000
        /*0074*/ 	.byte	0x00, 0xf4, 0x21, 0x00


	//----- nvinfo : EIATTR_SPARSE_MMA_MASK
	.align		4
.L_23:
        /*0078*/ 	.byte	0x03, 0x50
        /*007a*/ 	.short	0x0000


	//----- nvinfo : EIATTR_MAXREG_COUNT
	.align		4
        /*007c*/ 	.byte	0x03, 0x1b
        /*007e*/ 	.short	0x00ff


	//----- nvinfo : EIATTR_EXIT_INSTR_OFFSETS
	.align		4
        /*0080*/ 	.byte	0x04, 0x1c
        /*0082*/ 	.short	(.L_25 - .L_24)


	//   ....[0]....
.L_24:
        /*0084*/ 	.word	0x00000570


	//   ....[1]....
        /*0088*/ 	.word	0x00000590


	//----- nvinfo : EIATTR_REQNTID
	.align		4
.L_25:
        /*008c*/ 	.byte	0x04, 0x10
        /*008e*/ 	.short	(.L_27 - .L_26)
.L_26:
        /*0090*/ 	.word	0x00000080
        /*0094*/ 	.word	0x00000001
        /*0098*/ 	.word	0x00000001


	//----- nvinfo : EIATTR_CBANK_PARAM_SIZE
	.align		4
.L_27:
        /*009c*/ 	.byte	0x03, 0x19
        /*009e*/ 	.short	0x0034


	//----- nvinfo : EIATTR_PARAM_CBANK
	.align		4
        /*00a0*/ 	.byte	0x04, 0x0a
        /*00a2*/ 	.short	(.L_29 - .L_28)
	.align		4
.L_28:
        /*00a4*/ 	.word	index@(.nv.constant0.triton_poi_fused_cat_3)
        /*00a8*/ 	.short	0x0210
        /*00aa*/ 	.short	0x0034


	//----- nvinfo : EIATTR_SW_WAR
	.align		4
.L_29:
        /*00ac*/ 	.byte	0x04, 0x36
        /*00ae*/ 	.short	(.L_31 - .L_30)
.L_30:
        /*00b0*/ 	.word	0x00000008
.L_31:


//--------------------- .nv.callgraph             --------------------------
	.section	.nv.callgraph,"",@"SHT_CUDA_CALLGRAPH"
	.align	4
	.sectionentsize	8
	.align		4
        /*0000*/ 	.word	0x00000000
	.align		4
        /*0004*/ 	.word	0xffffffff
	.align		4
        /*0008*/ 	.word	0x00000000
	.align		4
        /*000c*/ 	.word	0xfffffffe
	.align		4
        /*0010*/ 	.word	0x00000000
	.align		4
        /*0014*/ 	.word	0xfffffffd
	.align		4
        /*0018*/ 	.word	0x00000000
	.align		4
        /*001c*/ 	.word	0xfffffffc


//--------------------- .text.triton_poi_fused_cat_3 --------------------------
	.section	.text.triton_poi_fused_cat_3,"ax",@progbits
	.align	128
        .global         triton_poi_fused_cat_3
        .type           triton_poi_fused_cat_3,@function
        .size           triton_poi_fused_cat_3,(.L_x_1 - triton_poi_fused_cat_3)
        .other          triton_poi_fused_cat_3,@"STO_CUDA_ENTRY STV_DEFAULT"
triton_poi_fused_cat_3:
.text.triton_poi_fused_cat_3:
[----:B------:R-:W0:Y:S01]  /*0000*/  LDC R1, c[0x0][0x28] ;  /* 0x00000a00ff017b82 */ /* 0x000e220000000800 */
[----:B------:R-:W1:Y:S07]  /*0010*/  S2R R0, SR_TID.X ;  /* 0x0000000000007919 */ /* 0x000e6e0000002100 */
[----:B------:R-:W2:Y:S01]  /*0020*/  LDC.64 R4, c[0x0][0x210] ;  /* 0x00008400ff047b82 */ /* 0x000ea20000000a00 */
[----:B------:R-:W-:Y:S01]  /*0030*/  ULDC.64 UR4, c[0x0][0x208] ;  /* 0x0000820000047ab9 */ /* 0x000fe20000000a00 */
[----:B------:R-:W-:Y:S01]  /*0040*/  ULDC.64 UR6, c[0x0][0x230] ;  /* 0x00008c0000067ab9 */ /* 0x000fe20000000a00 */
[----:B------:R-:W3:Y:S05]  /*0050*/  S2R R3, SR_CTAID.X ;  /* 0x0000000000037919 */ /* 0x000eea0000002500 */
[----:B------:R-:W4:Y:S08]  /*0060*/  LDC.64 R12, c[0x0][0x218] ;  /* 0x00008600ff0c7b82 */ /* 0x000f300000000a00 */
[----:B------:R-:W5:Y:S08]  /*0070*/  LDC.64 R18, c[0x0][0x220] ;  /* 0x00008800ff127b82 */ /* 0x000f700000000a00 */
[----:B------:R-:W4:Y:S01]  /*0080*/  LDC.64 R10, c[0x0][0x228] ;  /* 0x00008a00ff0a7b82 */ /* 0x000f220000000a00 */
[----:B-1----:R-:W-:-:S05]  /*0090*/  IMAD.SHL.U32 R0, R0, 0x2, RZ ;  /* 0x0000000200007824 */ /* 0x002fca00078e00ff */
[----:B------:R-:W-:-:S05]  /*00a0*/  LOP3.LUT R0, R0, 0xfe, RZ, 0xc0, !PT ;  /* 0x000000fe00007812 */ /* 0x000fca00078ec0ff */
[----:B---3--:R-:W-:-:S05]  /*00b0*/  IMAD R0, R3, 0x100, R0 ;  /* 0x0000010003007824 */ /* 0x008fca00078e0200 */
[----:B------:R-:W-:-:S04]  /*00c0*/  SHF.R.S32.HI R3, RZ, 0x1f, R0 ;  /* 0x0000001fff037819 */ /* 0x000fc80000011400 */
[CC--:B------:R-:W-:Y:S02]  /*00d0*/  LEA.HI R6, R3.reuse, R0.reuse, RZ, 0x4 ;  /* 0x0000000003067211 */ /* 0x0c0fe400078f20ff */
[----:B------:R-:W-:Y:S02]  /*00e0*/  LEA.HI R3, R3, R0, RZ, 0x7 ;  /* 0x0000000003037211 */ /* 0x000fe400078f38ff */
[----:B------:R-:W-:Y:S02]  /*00f0*/  SHF.R.S32.HI R7, RZ, 0x4, R6 ;  /* 0x00000004ff077819 */ /* 0x000fe40000011406 */
[----:B------:R-:W-:Y:S02]  /*0100*/  SHF.R.S32.HI R9, RZ, 0x7, R3 ;  /* 0x00000007ff097819 */ /* 0x000fe40000011403 */
[----:B------:R-:W-:Y:S02]  /*0110*/  LEA.HI R2, R7, R7, RZ, 0x3 ;  /* 0x0000000707027211 */ /* 0x000fe400078f18ff */
[----:B------:R-:W-:Y:S01]  /*0120*/  LOP3.LUT R3, R3, 0xffffff80, RZ, 0xc0, !PT ;  /* 0xffffff8003037812 */ /* 0x000fe200078ec0ff */
[----:B------:R-:W-:Y:S01]  /*0130*/  IMAD.SHL.U32 R9, R9, 0x40, RZ ;  /* 0x0000004009097824 */ /* 0x000fe200078e00ff */
[----:B------:R-:W-:-:S04]  /*0140*/  LOP3.LUT R2, R2, 0xfffffff8, RZ, 0xc0, !PT ;  /* 0xfffffff802027812 */ /* 0x000fc800078ec0ff */
[----:B------:R-:W-:Y:S01]  /*0150*/  IADD3 R21, R9, R0, -R3 ;  /* 0x0000000009157210 */ /* 0x000fe20007ffe803 */
[----:B------:R-:W-:Y:S01]  /*0160*/  IMAD.IADD R7, R7, 0x1, -R2 ;  /* 0x0000000107077824 */ /* 0x000fe200078e0a02 */
[----:B------:R-:W-:-:S03]  /*0170*/  CS2R R2, SRZ ;  /* 0x0000000000027805 */ /* 0x000fc6000001ff00 */
[----:B--2---:R-:W-:Y:S01]  /*0180*/  IMAD.WIDE R14, R21, 0x4, R4 ;  /* 0x00000004150e7825 */ /* 0x004fe200078e0204 */
[----:B------:R-:W-:-:S04]  /*0190*/  ISETP.GE.AND P2, PT, R7, 0x4, PT ;  /* 0x000000040700780c */ /* 0x000fc80003f46270 */
[----:B------:R-:W-:Y:S02]  /*01a0*/  ISETP.LT.AND P5, PT, R0, 0x200, !P2 ;  /* 0x000002000000780c */ /* 0x000fe400057a1270 */
[----:B------:R-:W-:Y:S01]  /*01b0*/  CS2R R4, SRZ ;  /* 0x0000000000047805 */ /* 0x000fe2000001ff00 */
[----:B----4-:R-:W-:-:S10]  /*01c0*/  IMAD.WIDE R16, R21, 0x4, R12 ;  /* 0x0000000415107825 */ /* 0x010fd400078e020c */
[----:B------:R1:W2:Y:S04]  /*01d0*/  @P5 LDG.E.64 R2, desc[UR4][R14.64] ;  /* 0x000000040e025981 */ /* 0x0002a8000c1e1b00 */
[----:B------:R-:W3:Y:S01]  /*01e0*/  @P5 LDG.E.64 R4, desc[UR4][R16.64] ;  /* 0x0000000410045981 */ /* 0x000ee2000c1e1b00 */
[----:B------:R-:W-:Y:S01]  /*01f0*/  CS2R R12, SRZ ;  /* 0x00000000000c7805 */ /* 0x000fe2000001ff00 */
[----:B-----5:R-:W-:-:S04]  /*0200*/  IMAD.WIDE R18, R21, 0x4, R18 ;  /* 0x0000000415127825 */ /* 0x020fc800078e0212 */
[----:B0-----:R-:W-:Y:S01]  /*0210*/  IMAD.WIDE R20, R21, 0x4, R10 ;  /* 0x0000000415147825 */ /* 0x001fe200078e020a */
[----:B------:R-:W-:Y:S01]  /*0220*/  CS2R R10, SRZ ;  /* 0x00000000000a7805 */ /* 0x000fe2000001ff00 */
[----:B------:R-:W4:Y:S01]  /*0230*/  @P5 LDG.E.64 R12, desc[UR4][R18.64] ;  /* 0x00000004120c5981 */ /* 0x000f22000c1e1b00 */
[----:B-1----:R-:W-:Y:S01]  /*0240*/  LOP3.LUT R15, R6, 0xfffffff0, RZ, 0xc0, !PT ;  /* 0xfffffff0060f7812 */ /* 0x002fe200078ec0ff */
[----:B------:R-:W-:-:S03]  /*0250*/  IMAD.SHL.U32 R8, R7, 0x10, RZ ;  /* 0x0000001007087824 */ /* 0x000fc600078e00ff */
[----:B------:R-:W5:Y:S01]  /*0260*/  @P5 LDG.E.64 R10, desc[UR4][R20.64] ;  /* 0x00000004140a5981 */ /* 0x000f62000c1e1b00 */
[C---:B------:R-:W-:Y:S01]  /*0270*/  IMAD.IADD R6, R0.reuse, 0x1, -R15 ;  /* 0x0000000100067824 */ /* 0x040fe200078e0a0f */
[----:B------:R-:W-:Y:S02]  /*0280*/  ISETP.GE.AND P0, PT, R0, 0x200, PT ;  /* 0x000002000000780c */ /* 0x000fe40003f06270 */
[--C-:B------:R-:W-:Y:S02]  /*0290*/  SHF.R.S32.HI R15, RZ, 0x1f, R9.reuse ;  /* 0x0000001fff0f7819 */ /* 0x100fe40000011409 */
[----:B------:R-:W-:Y:S02]  /*02a0*/  IADD3 R9, P3, P4, R8, R6, R9 ;  /* 0x0000000608097210 */ /* 0x000fe40007c7e009 */
[----:B------:R-:W-:Y:S02]  /*02b0*/  SHF.R.S32.HI R6, RZ, 0x1f, R6 ;  /* 0x0000001fff067819 */ /* 0x000fe40000011406 */
[----:B------:R-:W-:-:S02]  /*02c0*/  SHF.R.S32.HI R8, RZ, 0x1f, R8 ;  /* 0x0000001fff087819 */ /* 0x000fc40000011408 */
[----:B------:R-:W-:Y:S02]  /*02d0*/  ISETP.GT.AND P1, PT, R7, 0x3, !P0 ;  /* 0x000000030700780c */ /* 0x000fe40004724270 */
[----:B------:R-:W-:Y:S02]  /*02e0*/  IADD3.X R8, R8, R6, R15, P3, P4 ;  /* 0x0000000608087210 */ /* 0x000fe40001fe840f */
[----:B------:R-:W-:Y:S02]  /*02f0*/  CS2R R14, SRZ ;  /* 0x00000000000e7805 */ /* 0x000fe4000001ff00 */
[----:B------:R-:W-:-:S04]  /*0300*/  LEA R6, P3, R9, UR6, 0x2 ;  /* 0x0000000609067c11 */ /* 0x000fc8000f8610ff */
[----:B------:R-:W-:-:S05]  /*0310*/  LEA.HI.X R7, R9, UR7, R8, 0x2, P3 ;  /* 0x0000000709077c11 */ /* 0x000fca00098f1408 */
[----:B------:R0:W5:Y:S01]  /*0320*/  @P1 LDG.E.64 R14, desc[UR4][R6.64+-0x100] ;  /* 0xffff0004060e1981 */ /* 0x000162000c1e1b00 */
[----:B--2---:R-:W-:Y:S02]  /*0330*/  SEL R8, R2, RZ, P5 ;  /* 0x000000ff02087207 */ /* 0x004fe40002800000 */
[----:B------:R-:W-:Y:S02]  /*0340*/  SEL R9, R3, RZ, P5 ;  /* 0x000000ff03097207 */ /* 0x000fe40002800000 */
[----:B------:R-:W-:Y:S01]  /*0350*/  FSETP.GT.AND P3, PT, R8, RZ, PT ;  /* 0x000000ff0800720b */ /* 0x000fe20003f64000 */
[----:B------:R-:W1:Y:S01]  /*0360*/  LDC.64 R2, c[0x0][0x238] ;  /* 0x00008e00ff027b82 */ /* 0x000e620000000a00 */
[----:B---3--:R-:W-:Y:S02]  /*0370*/  SEL R4, R4, RZ, P5 ;  /* 0x000000ff04047207 */ /* 0x008fe40002800000 */
[----:B------:R-:W-:Y:S02]  /*0380*/  SEL R5, R5, RZ, P5 ;  /* 0x000000ff05057207 */ /* 0x000fe40002800000 */
[----:B------:R-:W-:-:S02]  /*0390*/  FSETP.GT.AND P4, PT, R4, RZ, PT ;  /* 0x000000ff0400720b */ /* 0x000fc40003f84000 */
[----:B------:R-:W-:Y:S02]  /*03a0*/  FSETP.GT.AND P6, PT, R9, RZ, PT ;  /* 0x000000ff0900720b */ /* 0x000fe40003fc4000 */
[----:B----4-:R-:W-:Y:S02]  /*03b0*/  SEL R12, R12, RZ, P5 ;  /* 0x000000ff0c0c7207 */ /* 0x010fe40002800000 */
[----:B------:R-:W-:Y:S01]  /*03c0*/  SEL R13, R13, RZ, P5 ;  /* 0x000000ff0d0d7207 */ /* 0x000fe20002800000 */
[----:B------:R-:W-:Y:S01]  /*03d0*/  @!P3 FMUL R8, R8, 0.20000000298023223877 ;  /* 0x3e4ccccd0808b820 */ /* 0x000fe20000400000 */
[----:B------:R-:W-:Y:S02]  /*03e0*/  FSETP.GT.AND P3, PT, R5, RZ, PT ;  /* 0x000000ff0500720b */ /* 0x000fe40003f64000 */
[----:B-----5:R-:W-:Y:S01]  /*03f0*/  SEL R10, R10, RZ, P5 ;  /* 0x000000ff0a0a7207 */ /* 0x020fe20002800000 */
[----:B0-----:R-:W-:Y:S01]  /*0400*/  FADD R7, RZ, R8 ;  /* 0x00000008ff077221 */ /* 0x001fe20000000000 */
[----:B------:R-:W-:Y:S01]  /*0410*/  SEL R11, R11, RZ, P5 ;  /* 0x000000ff0b0b7207 */ /* 0x000fe20002800000 */
[----:B------:R-:W-:Y:S01]  /*0420*/  @!P4 FMUL R4, R4, 0.20000000298023223877 ;  /* 0x3e4ccccd0404c820 */ /* 0x000fe20000400000 */
[----:B------:R-:W-:Y:S01]  /*0430*/  FSETP.GT.AND P5, PT, R12, RZ, PT ;  /* 0x000000ff0c00720b */ /* 0x000fe20003fa4000 */
[----:B------:R-:W-:Y:S01]  /*0440*/  @!P6 FMUL R9, R9, 0.20000000298023223877 ;  /* 0x3e4ccccd0909e820 */ /* 0x000fe20000400000 */
[----:B------:R-:W-:Y:S01]  /*0450*/  FSETP.GT.AND P4, PT, R13, RZ, PT ;  /* 0x000000ff0d00720b */ /* 0x000fe20003f84000 */
[----:B------:R-:W-:Y:S01]  /*0460*/  FADD R7, R7, R4 ;  /* 0x0000000407077221 */ /* 0x000fe20000000000 */
[----:B------:R-:W-:Y:S01]  /*0470*/  FSETP.GT.AND P6, PT, R11, RZ, PT ;  /* 0x000000ff0b00720b */ /* 0x000fe20003fc4000 */
[----:B------:R-:W-:Y:S01]  /*0480*/  FADD R6, RZ, R9 ;  /* 0x00000009ff067221 */ /* 0x000fe20000000000 */
[----:B-1----:R-:W-:-:S04]  /*0490*/  IMAD.WIDE R2, R0, 0x4, R2 ;  /* 0x0000000400027825 */ /* 0x002fc800078e0202 */
[----:B------:R-:W-:Y:S01]  /*04a0*/  @!P3 FMUL R5, R5, 0.20000000298023223877 ;  /* 0x3e4ccccd0505b820 */ /* 0x000fe20000400000 */
[----:B------:R-:W-:-:S03]  /*04b0*/  FSETP.GT.AND P3, PT, R10, RZ, PT ;  /* 0x000000ff0a00720b */ /* 0x000fc60003f64000 */
[----:B------:R-:W-:Y:S01]  /*04c0*/  FADD R6, R6, R5 ;  /* 0x0000000506067221 */ /* 0x000fe20000000000 */
[----:B------:R-:W-:Y:S01]  /*04d0*/  @!P5 FMUL R12, R12, 0.20000000298023223877 ;  /* 0x3e4ccccd0c0cd820 */ /* 0x000fe20000400000 */
[----:B------:R-:W-:-:S03]  /*04e0*/  @!P4 FMUL R13, R13, 0.20000000298023223877 ;  /* 0x3e4ccccd0d0dc820 */ /* 0x000fc60000400000 */
[----:B------:R-:W-:Y:S01]  /*04f0*/  FADD R7, R7, R12 ;  /* 0x0000000c07077221 */ /* 0x000fe20000000000 */
[----:B------:R-:W-:Y:S01]  /*0500*/  @!P6 FMUL R11, R11, 0.20000000298023223877 ;  /* 0x3e4ccccd0b0be820 */ /* 0x000fe20000400000 */
[----:B------:R-:W-:-:S03]  /*0510*/  FADD R6, R6, R13 ;  /* 0x0000000d06067221 */ /* 0x000fc60000000000 */
[----:B------:R-:W-:Y:S01]  /*0520*/  @!P3 FMUL R10, R10, 0.20000000298023223877 ;  /* 0x3e4ccccd0a0ab820 */ /* 0x000fe20000400000 */
[----:B------:R-:W-:Y:S01]  /*0530*/  FADD R11, R6, R11 ;  /* 0x0000000b060b7221 */ /* 0x000fe20000000000 */
[----:B------:R-:W-:Y:S02]  /*0540*/  @P2 SEL R11, R15, RZ, P1 ;  /* 0x000000ff0f0b2207 */ /* 0x000fe40000800000 */
[----:B------:R-:W-:Y:S01]  /*0550*/  FADD R10, R7, R10 ;  /* 0x0000000a070a7221 */ /* 0x000fe20000000000 */
[----:B------:R-:W-:Y:S01]  /*0560*/  @P2 SEL R10, R14, RZ, P1 ;  /* 0x000000ff0e0a2207 */ /* 0x000fe20000800000 */
[----:B------:R-:W-:Y:S06]  /*0570*/  @P0 EXIT ;  /* 0x000000000000094d */ /* 0x000fec0003800000 */
[----:B------:R-:W-:Y:S01]  /*0580*/  STG.E.64 desc[UR4][R2.64], R10 ;  /* 0x0000000a02007986 */ /* 0x000fe2000c101b04 */
[----:B------:R-:W-:Y:S05]  /*0590*/  EXIT ;  /* 0x000000000000794d */ /* 0x000fea0003800000 */
.L_x_0:
[----:B------:R-:W-:-:S00]  /*05a0*/  BRA `(.L_x_0) ;  /* 0xfffffffc00fc7947 */ /* 0x000fc0000383ffff */
[----:B------:R-:W-:-:S00]  /*05b0*/  NOP ;  /* 0x0000000000007918 */ /* 0x000fc00000000000 */
        /* <DEDUP_REMOVED lines=12> */
.L_x_1:


//--------------------- .nv.constant0.triton_poi_fused_cat_3 --------------------------
	.section	.nv.constant0.triton_poi_fused_cat_3,"a",@progbits
	.sectionflags	@""
	.align	4
.nv.constant0.triton_poi_fused_cat_3:
	.zero		580
